//
// Generated by NVIDIA NVVM Compiler
//
// Compiler Build ID: CL-36424714
// Cuda compilation tools, release 13.0, V13.0.88
// Based on NVVM 20.0.0
//

.version 9.0
.target sm_100
.address_size 64

	// .globl	_Z10hello_cudav
.extern .func  (.param .b32 func_retval0) vprintf
(
	.param .b64 vprintf_param_0,
	.param .b64 vprintf_param_1
)
;
.global .align 1 .b8 $str[14] = {104, 101, 108, 108, 111, 32, 119, 111, 114, 108, 100, 33, 10};

.visible .entry _Z10hello_cudav()
{
	.reg .b32 	%r<3>;
	.reg .b64 	%rd<3>;

	mov.u64 	%rd1, $str;
	cvta.global.u64 	%rd2, %rd1;
	{ // callseq 0, 0
	.param .b64 param0;
	st.param.b64 	[param0], %rd2;
	.param .b64 param1;
	st.param.b64 	[param1], 0;
	.param .b32 retval0;
	call.uni (retval0), 
	vprintf, 
	(
	param0, 
	param1
	);
	ld.param.b32 	%r1, [retval0];
	} // callseq 0
	ret;

}


// ===== COMPILED SASS (sm_100) =====

	.target	sm_100

	.elftype	@"ET_EXEC"


//--------------------- .note.nv.tkinfo           --------------------------
	.section	.note.nv.tkinfo,"",@"SHT_NOTE"
	.sectionflags	@"SHF_NOTE_NV_TKINFO"
	.tkinfo
        /*0018*/ 	.word	0x00000002
        /*0030*/ 	.string	""
        /*0030*/ 	.string	"ptxas"
        /*0030*/ 	.string	"Cuda compilation tools, release 13.0, V13.0.88"
        /*0030*/ 	.string	"Build cuda_13.0.r13.0/compiler.36424714_0"
        /*0030*/ 	.string	"-arch sm_100 -m 64 "



//--------------------- .note.nv.cuinfo           --------------------------
	.section	.note.nv.cuinfo,"",@"SHT_NOTE"
	.sectionflags	@"SHF_NOTE_NV_CUINFO"
        /*0018*/ 	.short	0x0002
        /*001a*/ 	.short	0x0064
        /*001c*/ 	.short	0x0082
	.zero		2


//--------------------- .nv.info                  --------------------------
	.section	.nv.info,"",@"SHT_CUDA_INFO"
	.align	4


	//----- nvinfo : EIATTR_REGCOUNT
	.align		4
        /*0000*/ 	.byte	0x04, 0x2f
        /*0002*/ 	.short	(.L_2 - .L_1)
	.align		4
.L_1:
        /*0004*/ 	.word	index@(_Z10hello_cudav)
        /*0008*/ 	.word	0x00000018


	//----- nvinfo : EIATTR_FRAME_SIZE
	.align		4
.L_2:
        /*000c*/ 	.byte	0x04, 0x11
        /*000e*/ 	.short	(.L_4 - .L_3)
	.align		4
.L_3:
        /*0010*/ 	.word	index@(_Z10hello_cudav)
        /*0014*/ 	.word	0x00000000


	//----- nvinfo : EIATTR_MIN_STACK_SIZE
	.align		4
.L_4:
        /*0018*/ 	.byte	0x04, 0x12
        /*001a*/ 	.short	(.L_6 - .L_5)
	.align		4
.L_5:
        /*001c*/ 	.word	index@(_Z10hello_cudav)
        /*0020*/ 	.word	0x00000000
.L_6:


//--------------------- .nv.compat                --------------------------
	.section	.nv.compat,"",@"SHT_CUDA_COMPAT_INFO"
	.align	4
        /*0000*/ 	.byte	0x02, 0x09, 0x00, 0x00, 0x02, 0x02, 0x01, 0x00, 0x02, 0x05, 0x05, 0x00, 0x03, 0x07, 0x01, 0x01
        /*0010*/ 	.byte	0x02, 0x03, 0x00, 0x00, 0x02, 0x06, 0x01, 0x00, 0x04, 0x0b, 0x08, 0x00, 0x09, 0x00, 0x00, 0x00
        /*0020*/ 	.byte	0x00, 0x00, 0x00, 0x00


//--------------------- .nv.info._Z10hello_cudav  --------------------------
	.section	.nv.info._Z10hello_cudav,"",@"SHT_CUDA_INFO"
	.sectionflags	@""
	.align	4


	//----- nvinfo : EIATTR_CUDA_API_VERSION
	.align		4
        /*0000*/ 	.byte	0x04, 0x37
        /*0002*/ 	.short	(.L_8 - .L_7)
.L_7:
        /*0004*/ 	.word	0x00000082


	//----- nvinfo : EIATTR_SPARSE_MMA_MASK
	.align		4
.L_8:
        /*0008*/ 	.byte	0x03, 0x50
        /*000a*/ 	.short	0x0000


	//----- nvinfo : EIATTR_MAXREG_COUNT
	.align		4
        /*000c*/ 	.byte	0x03, 0x1b
        /*000e*/ 	.short	0x00ff


	//----- nvinfo : EIATTR_EXTERNS
	.align		4
        /*0010*/ 	.byte	0x04, 0x0f
        /*0012*/ 	.short	(.L_10 - .L_9)


	//   ....[0]....
	.align		4
.L_9:
        /*0014*/ 	.word	index@(vprintf)


	//----- nvinfo : EIATTR_MERCURY_ISA_VERSION
	.align		4
.L_10:
        /*0018*/ 	.byte	0x03, 0x5f
        /*001a*/ 	.short	0x0101


	//----- nvinfo : EIATTR_VRC_CTA_INIT_COUNT
	.align		4
        /*001c*/ 	.byte	0x02, 0x4a
	.zero		1
	.zero		1


	//----- nvinfo : EIATTR_SYSCALL_OFFSETS
	.align		4
        /*0020*/ 	.byte	0x04, 0x46
        /*0022*/ 	.short	(.L_12 - .L_11)


	//   ....[0]....
.L_11:
        /*0024*/ 	.word	0x00000080


	//----- nvinfo : EIATTR_EXIT_INSTR_OFFSETS
	.align		4
.L_12:
        /*0028*/ 	.byte	0x04, 0x1c
        /*002a*/ 	.short	(.L_14 - .L_13)


	//   ....[0]....
.L_13:
        /*002c*/ 	.word	0x00000090


	//----- nvinfo : EIATTR_SW_WAR
	.align		4
.L_14:
        /*0030*/ 	.byte	0x04, 0x36
        /*0032*/ 	.short	(.L_16 - .L_15)
.L_15:
        /*0034*/ 	.word	0x00000008
.L_16:


//--------------------- .nv.callgraph             --------------------------
	.section	.nv.callgraph,"",@"SHT_CUDA_CALLGRAPH"
	.align	4
	.sectionentsize	8
	.align		4
        /*0000*/ 	.word	0x00000000
	.align		4
        /*0004*/ 	.word	0xffffffff
	.align		4
        /*0008*/ 	.word	index@(_Z10hello_cudav)
	.align		4
        /*000c*/ 	.word	index@(vprintf)
	.align		4
        /*0010*/ 	.word	0x00000000
	.align		4
        /*0014*/ 	.word	0xfffffffe
	.align		4
        /*0018*/ 	.word	0x00000000
	.align		4
        /*001c*/ 	.word	0xfffffffd
	.align		4
        /*0020*/ 	.word	0x00000000
	.align		4
        /*0024*/ 	.word	0xfffffffc


//--------------------- .nv.constant4             --------------------------
	.section	.nv.constant4,"a",@progbits
	.align	8
	.align		8
.nv.constant4:
        /*0000*/ 	.dword	vprintf
	.align		8
        /*0008*/ 	.dword	$str


//--------------------- .text._Z10hello_cudav     --------------------------
	.section	.text._Z10hello_cudav,"ax",@progbits
	.align	128
        .global         _Z10hello_cudav
        .type           _Z10hello_cudav,@function
        .size           _Z10hello_cudav,(.L_x_2 - _Z10hello_cudav)
        .other          _Z10hello_cudav,@"STO_CUDA_ENTRY STV_DEFAULT"
_Z10hello_cudav:
.text._Z10hello_cudav:
[----:B------:R-:W0:Y:S01]  /*0000*/  LDC R1, c[0x0][0x37c] ;  /* 0x0000df00ff017b82 */ /* 0x000e220000000800 */
[----:B------:R-:W-:Y:S01]  /*0010*/  MOV R0, 0x0 ;  /* 0x0000000000007802 */ /* 0x000fe20000000f00 */
[----:B------:R-:W1:Y:S01]  /*0020*/  LDCU.64 UR4, c[0x4][0x8] ;  /* 0x01000100ff0477ac */ /* 0x000e620008000a00 */
[----:B------:R-:W-:-:S05]  /*0030*/  CS2R R6, SRZ ;  /* 0x0000000000067805 */ /* 0x000fca000001ff00 */
[----:B------:R2:W3:Y:S01]  /*0040*/  LDC.64 R2, c[0x4][R0] ;  /* 0x0100000000027b82 */ /* 0x0004e20000000a00 */
[----:B-1----:R-:W-:Y:S02]  /*0050*/  IMAD.U32 R4, RZ, RZ, UR4 ;  /* 0x00000004ff047e24 */ /* 0x002fe4000f8e00ff */
[----:B--2---:R-:W-:-:S07]  /*0060*/  IMAD.U32 R5, RZ, RZ, UR5 ;  /* 0x00000005ff057e24 */ /* 0x004fce000f8e00ff */
[----:B------:R-:W-:-:S07]  /*0070*/  LEPC R20, `(.L_x_0) ;  /* 0x000000001014794e */ /* 0x000fce0000000000 */
[----:B0--3--:R-:W-:Y:S05]  /*0080*/  CALL.ABS.NOINC R2 ;  /* 0x0000000002007343 */ /* 0x009fea0003c00000 */
.L_x_0:
[----:B------:R-:W-:Y:S05]  /*0090*/  EXIT ;  /* 0x000000000000794d */ /* 0x000fea0003800000 */
.L_x_1:
[----:B------:R-:W-:-:S00]  /*00a0*/  BRA `(.L_x_1) ;  /* 0xfffffffc00fc7947 */ /* 0x000fc0000383ffff */
[----:B------:R-:W-:-:S00]  /*00b0*/  NOP ;  /* 0x0000000000007918 */ /* 0x000fc00000000000 */
        /* <DEDUP_REMOVED lines=12> */
.L_x_2:


//--------------------- .nv.global.init           --------------------------
	.section	.nv.global.init,"aw",@progbits
.nv.global.init:
	.type		$str,@object
	.size		$str,(.L_0 - $str)
$str:
        /*0000*/ 	.byte	0x68, 0x65, 0x6c, 0x6c, 0x6f, 0x20, 0x77, 0x6f, 0x72, 0x6c, 0x64, 0x21, 0x0a, 0x00
.L_0:


//--------------------- .nv.shared.reserved.0     --------------------------
	.section	.nv.shared.reserved.0,"aw",@nobits
	.weak		__nv_reservedSMEM_offset_0_alias
	.size		__nv_reservedSMEM_offset_0_alias, 0, 64
	.other		__nv_reservedSMEM_offset_0_alias,@"STO_CUDA_RESERVED_SHARED STV_DEFAULT"
__nv_reservedSMEM_offset_0_alias:
	.zero		0
	.zero		64


//--------------------- .nv.constant0._Z10hello_cudav --------------------------
	.section	.nv.constant0._Z10hello_cudav,"a",@progbits
	.sectionflags	@""
	.align	4
.nv.constant0._Z10hello_cudav:
	.zero		896


//--------------------- SYMBOLS --------------------------

	.type		.nv.reservedSmem.offset0,@object
	.size		.nv.reservedSmem.offset0,0x4
	.type		vprintf,@function
